//
// Generated by NVIDIA NVVM Compiler
//
// Compiler Build ID: CL-36424714
// Cuda compilation tools, release 13.0, V13.0.88
// Based on NVVM 20.0.0
//

.version 9.0
.target sm_100
.address_size 64

	// .globl	_Z14sumSingleBlockPi
.extern .shared .align 16 .b8 dcopy[];

.visible .entry _Z14sumSingleBlockPi(
	.param .u64 .ptr .align 1 _Z14sumSingleBlockPi_param_0
)
{
	.reg .pred 	%p<4>;
	.reg .b32 	%r<27>;
	.reg .b64 	%rd<5>;

	ld.param.u64 	%rd2, [_Z14sumSingleBlockPi_param_0];
	cvta.to.global.u64 	%rd1, %rd2;
	mov.u32 	%r1, %tid.x;
	shl.b32 	%r2, %r1, 1;
	mul.wide.u32 	%rd3, %r2, 4;
	add.s64 	%rd4, %rd1, %rd3;
	ld.global.u32 	%r9, [%rd4];
	shl.b32 	%r10, %r1, 3;
	mov.u32 	%r11, dcopy;
	add.s32 	%r12, %r11, %r10;
	ld.global.u32 	%r13, [%rd4+4];
	st.shared.v2.u32 	[%r12], {%r9, %r13};
	mov.b32 	%r25, 1;
	mov.u32 	%r26, %ntid.x;
$L__BB0_1:
	setp.ge.u32 	%p1, %r1, %r26;
	@%p1 bra 	$L__BB0_3;
	mul.lo.s32 	%r14, %r2, %r25;
	add.s32 	%r15, %r14, %r25;
	shl.b32 	%r16, %r15, 2;
	add.s32 	%r18, %r11, %r16;
	ld.shared.u32 	%r19, [%r18];
	shl.b32 	%r20, %r14, 2;
	add.s32 	%r21, %r11, %r20;
	ld.shared.u32 	%r22, [%r21];
	add.s32 	%r23, %r22, %r19;
	st.shared.u32 	[%r21], %r23;
$L__BB0_3:
	shr.u32 	%r6, %r26, 1;
	shl.b32 	%r25, %r25, 1;
	setp.gt.u32 	%p2, %r26, 1;
	mov.u32 	%r26, %r6;
	@%p2 bra 	$L__BB0_1;
	setp.ne.s32 	%p3, %r1, 0;
	@%p3 bra 	$L__BB0_6;
	ld.shared.u32 	%r24, [dcopy];
	st.global.u32 	[%rd1], %r24;
$L__BB0_6:
	ret;

}


// ===== COMPILED SASS (sm_100) =====

	.target	sm_100

	.elftype	@"ET_EXEC"


//--------------------- .note.nv.tkinfo           --------------------------
	.section	.note.nv.tkinfo,"",@"SHT_NOTE"
	.sectionflags	@"SHF_NOTE_NV_TKINFO"
	.tkinfo
        /*0018*/ 	.word	0x00000002
        /*0030*/ 	.string	""
        /*0030*/ 	.string	"ptxas"
        /*0030*/ 	.string	"Cuda compilation tools, release 13.0, V13.0.88"
        /*0030*/ 	.string	"Build cuda_13.0.r13.0/compiler.36424714_0"
        /*0030*/ 	.string	"-arch sm_100 -m 64 "



//--------------------- .note.nv.cuinfo           --------------------------
	.section	.note.nv.cuinfo,"",@"SHT_NOTE"
	.sectionflags	@"SHF_NOTE_NV_CUINFO"
        /*0018*/ 	.short	0x0002
        /*001a*/ 	.short	0x0064
        /*001c*/ 	.short	0x0082
	.zero		2


//--------------------- .nv.info                  --------------------------
	.section	.nv.info,"",@"SHT_CUDA_INFO"
	.align	4


	//----- nvinfo : EIATTR_REGCOUNT
	.align		4
        /*0000*/ 	.byte	0x04, 0x2f
        /*0002*/ 	.short	(.L_1 - .L_0)
	.align		4
.L_0:
        /*0004*/ 	.word	index@(_Z14sumSingleBlockPi)
        /*0008*/ 	.word	0x0000000a


	//----- nvinfo : EIATTR_FRAME_SIZE
	.align		4
.L_1:
        /*000c*/ 	.byte	0x04, 0x11
        /*000e*/ 	.short	(.L_3 - .L_2)
	.align		4
.L_2:
        /*0010*/ 	.word	index@(_Z14sumSingleBlockPi)
        /*0014*/ 	.word	0x00000000


	//----- nvinfo : EIATTR_MIN_STACK_SIZE
	.align		4
.L_3:
        /*0018*/ 	.byte	0x04, 0x12
        /*001a*/ 	.short	(.L_5 - .L_4)
	.align		4
.L_4:
        /*001c*/ 	.word	index@(_Z14sumSingleBlockPi)
        /*0020*/ 	.word	0x00000000
.L_5:


//--------------------- .nv.compat                --------------------------
	.section	.nv.compat,"",@"SHT_CUDA_COMPAT_INFO"
	.align	4
        /*0000*/ 	.byte	0x02, 0x09, 0x00, 0x00, 0x02, 0x02, 0x01, 0x00, 0x02, 0x05, 0x05, 0x00, 0x03, 0x07, 0x01, 0x01
        /*0010*/ 	.byte	0x02, 0x03, 0x00, 0x00, 0x02, 0x06, 0x01, 0x00, 0x04, 0x0b, 0x08, 0x00, 0x09, 0x00, 0x00, 0x00
        /*0020*/ 	.byte	0x00, 0x00, 0x00, 0x00


//--------------------- .nv.info._Z14sumSingleBlockPi --------------------------
	.section	.nv.info._Z14sumSingleBlockPi,"",@"SHT_CUDA_INFO"
	.sectionflags	@""
	.align	4


	//----- nvinfo : EIATTR_CUDA_API_VERSION
	.align		4
        /*0000*/ 	.byte	0x04, 0x37
        /*0002*/ 	.short	(.L_7 - .L_6)
.L_6:
        /*0004*/ 	.word	0x00000082


	//----- nvinfo : EIATTR_KPARAM_INFO
	.align		4
.L_7:
        /*0008*/ 	.byte	0x04, 0x17
        /*000a*/ 	.short	(.L_9 - .L_8)
.L_8:
        /*000c*/ 	.word	0x00000000
        /*0010*/ 	.short	0x0000
        /*0012*/ 	.short	0x0000
        /*0014*/ 	.byte	0x00, 0xf5, 0x21, 0x00


	//----- nvinfo : EIATTR_SPARSE_MMA_MASK
	.align		4
.L_9:
        /*0018*/ 	.byte	0x03, 0x50
        /*001a*/ 	.short	0x0000


	//----- nvinfo : EIATTR_MAXREG_COUNT
	.align		4
        /*001c*/ 	.byte	0x03, 0x1b
        /*001e*/ 	.short	0x00ff


	//----- nvinfo : EIATTR_MERCURY_ISA_VERSION
	.align		4
        /*0020*/ 	.byte	0x03, 0x5f
        /*0022*/ 	.short	0x0101


	//----- nvinfo : EIATTR_VRC_CTA_INIT_COUNT
	.align		4
        /*0024*/ 	.byte	0x02, 0x4a
	.zero		1
	.zero		1


	//----- nvinfo : EIATTR_EXIT_INSTR_OFFSETS
	.align		4
        /*0028*/ 	.byte	0x04, 0x1c
        /*002a*/ 	.short	(.L_11 - .L_10)


	//   ....[0]....
.L_10:
        /*002c*/ 	.word	0x000001e0


	//   ....[1]....
        /*0030*/ 	.word	0x00000250


	//----- nvinfo : EIATTR_CBANK_PARAM_SIZE
	.align		4
.L_11:
        /*0034*/ 	.byte	0x03, 0x19
        /*0036*/ 	.short	0x0008


	//----- nvinfo : EIATTR_PARAM_CBANK
	.align		4
        /*0038*/ 	.byte	0x04, 0x0a
        /*003a*/ 	.short	(.L_13 - .L_12)
	.align		4
.L_12:
        /*003c*/ 	.word	index@(.nv.constant0._Z14sumSingleBlockPi)
        /*0040*/ 	.short	0x0380
        /*0042*/ 	.short	0x0008


	//----- nvinfo : EIATTR_SW_WAR
	.align		4
.L_13:
        /*0044*/ 	.byte	0x04, 0x36
        /*0046*/ 	.short	(.L_15 - .L_14)
.L_14:
        /*0048*/ 	.word	0x00000008
.L_15:


//--------------------- .nv.callgraph             --------------------------
	.section	.nv.callgraph,"",@"SHT_CUDA_CALLGRAPH"
	.align	4
	.sectionentsize	8
	.align		4
        /*0000*/ 	.word	0x00000000
	.align		4
        /*0004*/ 	.word	0xffffffff
	.align		4
        /*0008*/ 	.word	0x00000000
	.align		4
        /*000c*/ 	.word	0xfffffffe
	.align		4
        /*0010*/ 	.word	0x00000000
	.align		4
        /*0014*/ 	.word	0xfffffffd
	.align		4
        /*0018*/ 	.word	0x00000000
	.align		4
        /*001c*/ 	.word	0xfffffffc


//--------------------- .text._Z14sumSingleBlockPi --------------------------
	.section	.text._Z14sumSingleBlockPi,"ax",@progbits
	.align	128
        .global         _Z14sumSingleBlockPi
        .type           _Z14sumSingleBlockPi,@function
        .size           _Z14sumSingleBlockPi,(.L_x_2 - _Z14sumSingleBlockPi)
        .other          _Z14sumSingleBlockPi,@"STO_CUDA_ENTRY STV_DEFAULT"
_Z14sumSingleBlockPi:
.text._Z14sumSingleBlockPi:
[----:B------:R-:W-:Y:S01]  /*0000*/  LDC R1, c[0x0][0x37c] ;  /* 0x0000df00ff017b82 */ /* 0x000fe20000000800 */
[----:B------:R-:W0:Y:S07]  /*0010*/  S2R R4, SR_TID.X ;  /* 0x0000000000047919 */ /* 0x000e2e0000002100 */
[----:B------:R-:W1:Y:S01]  /*0020*/  LDC.64 R2, c[0x0][0x380] ;  /* 0x0000e000ff027b82 */ /* 0x000e620000000a00 */
[----:B------:R-:W2:Y:S01]  /*0030*/  LDCU.64 UR8, c[0x0][0x358] ;  /* 0x00006b00ff0877ac */ /* 0x000ea20008000a00 */
[----:B0-----:R-:W-:-:S04]  /*0040*/  IMAD.SHL.U32 R5, R4, 0x2, RZ ;  /* 0x0000000204057824 */ /* 0x001fc800078e00ff */
[----:B-1----:R-:W-:-:S05]  /*0050*/  IMAD.WIDE.U32 R2, R5, 0x4, R2 ;  /* 0x0000000405027825 */ /* 0x002fca00078e0002 */
[----:B--2---:R-:W2:Y:S04]  /*0060*/  LDG.E R6, desc[UR8][R2.64] ;  /* 0x0000000802067981 */ /* 0x004ea8000c1e1900 */
[----:B------:R-:W2:Y:S01]  /*0070*/  LDG.E R7, desc[UR8][R2.64+0x4] ;  /* 0x0000040802077981 */ /* 0x000ea2000c1e1900 */
[----:B------:R-:W0:Y:S01]  /*0080*/  S2UR UR5, SR_CgaCtaId ;  /* 0x00000000000579c3 */ /* 0x000e220000008800 */
[----:B------:R-:W-:Y:S01]  /*0090*/  UMOV UR4, 0x400 ;  /* 0x0000040000047882 */ /* 0x000fe20000000000 */
[----:B------:R-:W-:Y:S01]  /*00a0*/  UMOV UR7, 0x1 ;  /* 0x0000000100077882 */ /* 0x000fe20000000000 */
[----:B0-----:R-:W-:Y:S01]  /*00b0*/  ULEA UR4, UR5, UR4, 0x18 ;  /* 0x0000000405047291 */ /* 0x001fe2000f8ec0ff */
[----:B------:R-:W0:Y:S05]  /*00c0*/  LDCU UR5, c[0x0][0x360] ;  /* 0x00006c00ff0577ac */ /* 0x000e2a0008000800 */
[----:B------:R-:W-:-:S05]  /*00d0*/  LEA R0, R4, UR4, 0x3 ;  /* 0x0000000404007c11 */ /* 0x000fca000f8e18ff */
[----:B0-2---:R1:W-:Y:S02]  /*00e0*/  STS.64 [R0], R6 ;  /* 0x0000000600007388 */ /* 0x0053e40000000a00 */
.L_x_0:
[----:B------:R-:W-:Y:S01]  /*00f0*/  ISETP.GE.U32.AND P0, PT, R4, UR5, PT ;  /* 0x0000000504007c0c */ /* 0x000fe2000bf06070 */
[----:B------:R-:W-:Y:S02]  /*0100*/  UISETP.GT.U32.AND UP0, UPT, UR5, 0x1, UPT ;  /* 0x000000010500788c */ /* 0x000fe4000bf04070 */
[----:B------:R-:W-:-:S07]  /*0110*/  USHF.R.U32.HI UR6, URZ, 0x1, UR5 ;  /* 0x00000001ff067899 */ /* 0x000fce0008011605 */
[----:B------:R-:W-:-:S03]  /*0120*/  UMOV UR5, UR6 ;  /* 0x0000000600057c82 */ /* 0x000fc60008000000 */
[----:B01----:R-:W-:-:S04]  /*0130*/  @!P0 IMAD R0, R5, UR7, RZ ;  /* 0x0000000705008c24 */ /* 0x003fc8000f8e02ff */
[C---:B------:R-:W-:Y:S01]  /*0140*/  @!P0 VIADD R2, R0.reuse, UR7 ;  /* 0x0000000700028c36 */ /* 0x040fe20008000000 */
[----:B------:R-:W-:Y:S01]  /*0150*/  @!P0 LEA R0, R0, UR4, 0x2 ;  /* 0x0000000400008c11 */ /* 0x000fe2000f8e10ff */
[----:B------:R-:W-:-:S03]  /*0160*/  USHF.L.U32 UR7, UR7, 0x1, URZ ;  /* 0x0000000107077899 */ /* 0x000fc600080006ff */
[----:B------:R-:W-:Y:S01]  /*0170*/  @!P0 LEA R2, R2, UR4, 0x2 ;  /* 0x0000000402028c11 */ /* 0x000fe2000f8e10ff */
[----:B------:R-:W-:Y:S05]  /*0180*/  @!P0 LDS R3, [R0] ;  /* 0x0000000000038984 */ /* 0x000fea0000000800 */
[----:B------:R-:W0:Y:S02]  /*0190*/  @!P0 LDS R2, [R2] ;  /* 0x0000000002028984 */ /* 0x000e240000000800 */
[----:B0-----:R-:W-:-:S05]  /*01a0*/  @!P0 IMAD.IADD R3, R2, 0x1, R3 ;  /* 0x0000000102038824 */ /* 0x001fca00078e0203 */
[----:B------:R0:W-:Y:S01]  /*01b0*/  @!P0 STS [R0], R3 ;  /* 0x0000000300008388 */ /* 0x0001e20000000800 */
[----:B------:R-:W-:Y:S05]  /*01c0*/  BRA.U UP0, `(.L_x_0) ;  /* 0xfffffffd00c87547 */ /* 0x000fea000b83ffff */
[----:B------:R-:W-:-:S13]  /*01d0*/  ISETP.NE.AND P0, PT, R4, RZ, PT ;  /* 0x000000ff0400720c */ /* 0x000fda0003f05270 */
[----:B------:R-:W-:Y:S05]  /*01e0*/  @P0 EXIT ;  /* 0x000000000000094d */ /* 0x000fea0003800000 */
[----:B------:R-:W1:Y:S01]  /*01f0*/  S2UR UR5, SR_CgaCtaId ;  /* 0x00000000000579c3 */ /* 0x000e620000008800 */
[----:B------:R-:W-:-:S07]  /*0200*/  UMOV UR4, 0x400 ;  /* 0x0000040000047882 */ /* 0x000fce0000000000 */
[----:B0-----:R-:W0:Y:S01]  /*0210*/  LDC.64 R2, c[0x0][0x380] ;  /* 0x0000e000ff027b82 */ /* 0x001e220000000a00 */
[----:B-1----:R-:W-:-:S09]  /*0220*/  ULEA UR4, UR5, UR4, 0x18 ;  /* 0x0000000405047291 */ /* 0x002fd2000f8ec0ff */
[----:B------:R-:W0:Y:S04]  /*0230*/  LDS R5, [UR4] ;  /* 0x00000004ff057984 */ /* 0x000e280008000800 */
[----:B0-----:R-:W-:Y:S01]  /*0240*/  STG.E desc[UR8][R2.64], R5 ;  /* 0x0000000502007986 */ /* 0x001fe2000c101908 */
[----:B------:R-:W-:Y:S05]  /*0250*/  EXIT ;  /* 0x000000000000794d */ /* 0x000fea0003800000 */
.L_x_1:
[----:B------:R-:W-:-:S00]  /*0260*/  BRA `(.L_x_1) ;  /* 0xfffffffc00fc7947 */ /* 0x000fc0000383ffff */
[----:B------:R-:W-:-:S00]  /*0270*/  NOP ;  /* 0x0000000000007918 */ /* 0x000fc00000000000 */
        /* <DEDUP_REMOVED lines=8> */
.L_x_2:


//--------------------- .nv.shared._Z14sumSingleBlockPi --------------------------
	.section	.nv.shared._Z14sumSingleBlockPi,"aw",@nobits
	.sectionflags	@""
	.align	16
	.zero		1024


//--------------------- .nv.shared.reserved.0     --------------------------
	.section	.nv.shared.reserved.0,"aw",@nobits
	.weak		__nv_reservedSMEM_offset_0_alias
	.size		__nv_reservedSMEM_offset_0_alias, 0, 64
	.other		__nv_reservedSMEM_offset_0_alias,@"STO_CUDA_RESERVED_SHARED STV_DEFAULT"
__nv_reservedSMEM_offset_0_alias:
	.zero		0
	.zero		64


//--------------------- .nv.constant0._Z14sumSingleBlockPi --------------------------
	.section	.nv.constant0._Z14sumSingleBlockPi,"a",@progbits
	.sectionflags	@""
	.align	4
.nv.constant0._Z14sumSingleBlockPi:
	.zero		904


//--------------------- SYMBOLS --------------------------

	.type		.nv.reservedSmem.offset0,@object
	.size		.nv.reservedSmem.offset0,0x4
	.type		.nv.reservedSmem.cap,@object
	.size		.nv.reservedSmem.cap,0x4
